	.headerflags	@"EF_CUDA_TEXMODE_UNIFIED EF_CUDA_64BIT_ADDRESS EF_CUDA_SM89 EF_CUDA_VIRTUAL_SM(EF_CUDA_SM89)"
	.elftype	@"ET_EXEC"


//--------------------- .nv.info                  --------------------------
	.section	.nv.info,"",@"SHT_CUDA_INFO"
	.align	4


	//----- nvinfo : EIATTR_REGCOUNT
	.align		4
        /*0000*/ 	.byte	0x04, 0x2f
        /*0002*/ 	.short	(.L_1 - .L_0)
	.align		4
.L_0:
        /*0004*/ 	.word	index@(triton__0d1d2de)
        /*0008*/ 	.word	0x00000010


	//----- nvinfo : EIATTR_MAX_STACK_SIZE
	.align		4
.L_1:
        /*000c*/ 	.byte	0x04, 0x23
        /*000e*/ 	.short	(.L_3 - .L_2)
	.align		4
.L_2:
        /*0010*/ 	.word	index@(triton__0d1d2de)
        /*0014*/ 	.word	0x00000000


	//----- nvinfo : EIATTR_MIN_STACK_SIZE
	.align		4
.L_3:
        /*0018*/ 	.byte	0x04, 0x12
        /*001a*/ 	.short	(.L_5 - .L_4)
	.align		4
.L_4:
        /*001c*/ 	.word	index@(triton__0d1d2de)
        /*0020*/ 	.word	0x00000000


	//----- nvinfo : EIATTR_FRAME_SIZE
	.align		4
.L_5:
        /*0024*/ 	.byte	0x04, 0x11
        /*0026*/ 	.short	(.L_7 - .L_6)
	.align		4
.L_6:
        /*0028*/ 	.word	index@(triton__0d1d2de)
        /*002c*/ 	.word	0x00000000
.L_7:


//--------------------- .nv.info.triton__0d1d2de  --------------------------
	.section	.nv.info.triton__0d1d2de,"",@"SHT_CUDA_INFO"
	.align	4


	//----- nvinfo : EIATTR_CUDA_API_VERSION
	.align		4
        /*0000*/ 	.byte	0x04, 0x37
        /*0002*/ 	.short	(.L_9 - .L_8)
.L_8:
        /*0004*/ 	.word	0x0000007b


	//----- nvinfo : EIATTR_PARAM_CBANK
	.align		4
.L_9:
        /*0008*/ 	.byte	0x04, 0x0a
        /*000a*/ 	.short	(.L_11 - .L_10)
	.align		4
.L_10:
        /*000c*/ 	.word	index@(.nv.constant0.triton__0d1d2de)
        /*0010*/ 	.short	0x0160
        /*0012*/ 	.short	0x0014


	//----- nvinfo : EIATTR_CBANK_PARAM_SIZE
	.align		4
.L_11:
        /*0014*/ 	.byte	0x03, 0x19
        /*0016*/ 	.short	0x0014


	//----- nvinfo : EIATTR_KPARAM_INFO
	.align		4
        /*0018*/ 	.byte	0x04, 0x17
        /*001a*/ 	.short	(.L_13 - .L_12)
.L_12:
        /*001c*/ 	.word	0x00000000
        /*0020*/ 	.short	0x0002
        /*0022*/ 	.short	0x0010
        /*0024*/ 	.byte	0x00, 0xf0, 0x11, 0x00


	//----- nvinfo : EIATTR_KPARAM_INFO
	.align		4
.L_13:
        /*0028*/ 	.byte	0x04, 0x17
        /*002a*/ 	.short	(.L_15 - .L_14)
.L_14:
        /*002c*/ 	.word	0x00000000
        /*0030*/ 	.short	0x0001
        /*0032*/ 	.short	0x0008
        /*0034*/ 	.byte	0x00, 0xf0, 0x21, 0x00


	//----- nvinfo : EIATTR_KPARAM_INFO
	.align		4
.L_15:
        /*0038*/ 	.byte	0x04, 0x17
        /*003a*/ 	.short	(.L_17 - .L_16)
.L_16:
        /*003c*/ 	.word	0x00000000
        /*0040*/ 	.short	0x0000
        /*0042*/ 	.short	0x0000
        /*0044*/ 	.byte	0x00, 0xf0, 0x21, 0x00


	//----- nvinfo : EIATTR_MAXREG_COUNT
	.align		4
.L_17:
        /*0048*/ 	.byte	0x03, 0x1b
        /*004a*/ 	.short	0x00ff


	//----- nvinfo : EIATTR_EXIT_INSTR_OFFSETS
	.align		4
        /*004c*/ 	.byte	0x04, 0x1c
        /*004e*/ 	.short	(.L_19 - .L_18)


	//   ....[0]....
.L_18:
        /*0050*/ 	.word	0x000002f0


	//----- nvinfo : EIATTR_MAX_THREADS
	.align		4
.L_19:
        /*0054*/ 	.byte	0x04, 0x05
        /*0056*/ 	.short	(.L_21 - .L_20)
.L_20:
        /*0058*/ 	.word	0x00000080
        /*005c*/ 	.word	0x00000001
        /*0060*/ 	.word	0x00000001
.L_21:


//--------------------- .nv.rel.action            --------------------------
	.section	.nv.rel.action,"",@"SHT_CUDA_RELOCINFO"
	.align	8
	.sectionentsize	8
        /*0000*/ 	.byte	0x73, 0x00, 0x00, 0x00, 0x00, 0x00, 0x00, 0x00, 0x00, 0x00, 0x00, 0x11, 0x25, 0x00, 0x05, 0x36


//--------------------- .nv.constant0.triton__0d1d2de --------------------------
	.section	.nv.constant0.triton__0d1d2de,"a",@progbits
	.align	4
.nv.constant0.triton__0d1d2de:
	.zero		372


//--------------------- .text.triton__0d1d2de     --------------------------
	.section	.text.triton__0d1d2de,"ax",@progbits
	.sectioninfo	@"SHI_REGISTERS=16"
	.align	128
        .global         triton__0d1d2de
        .type           triton__0d1d2de,@function
        .size           triton__0d1d2de,(.L_x_1 - triton__0d1d2de)
        .other          triton__0d1d2de,@"STO_CUDA_ENTRY STV_DEFAULT"
triton__0d1d2de:
.text.triton__0d1d2de:
[----:B------:R-:W-:-:S02]  /*0000*/  IMAD.MOV.U32 R1, RZ, RZ, c[0x0][0x28] ;  /* 0x00000a00ff017624 */ /* 0x000fc400078e00ff */
[----:B------:R-:W0:Y:S01]  /*0010*/  S2R R0, SR_TID.X ;  /* 0x0000000000007919 */ /* 0x000e220000002100 */
[----:B------:R-:W-:Y:S01]  /*0020*/  IMAD.MOV.U32 R13, RZ, RZ, 0x2 ;  /* 0x00000002ff0d7424 */ /* 0x000fe200078e00ff */
[----:B------:R-:W-:Y:S02]  /*0030*/  ULDC.64 UR4, c[0x0][0x118] ;  /* 0x0000460000047ab9 */ /* 0x000fe40000000a00 */
[----:B------:R-:W1:Y:S01]  /*0040*/  S2R R3, SR_CTAID.X ;  /* 0x0000000000037919 */ /* 0x000e620000002500 */
[----:B0-----:R-:W-:-:S05]  /*0050*/  IMAD.SHL.U32 R0, R0, 0x8, RZ ;  /* 0x0000000800007824 */ /* 0x001fca00078e00ff */
[----:B------:R-:W-:-:S05]  /*0060*/  LOP3.LUT R0, R0, 0x3f8, RZ, 0xc0, !PT ;  /* 0x000003f800007812 */ /* 0x000fca00078ec0ff */
[----:B-1----:R-:W-:-:S05]  /*0070*/  IMAD R0, R3, 0x400, R0 ;  /* 0x0000040003007824 */ /* 0x002fca00078e0200 */
[----:B------:R-:W-:-:S04]  /*0080*/  SHF.R.S32.HI R3, RZ, 0x1f, R0 ;  /* 0x0000001fff037819 */ /* 0x000fc80000011400 */
[----:B------:R-:W-:-:S04]  /*0090*/  LEA.HI R3, R3, R0, RZ, 0xc ;  /* 0x0000000003037211 */ /* 0x000fc800078f60ff */
[----:B------:R-:W-:Y:S02]  /*00a0*/  LOP3.LUT R5, R3, 0xf000, RZ, 0xc0, !PT ;  /* 0x0000f00003057812 */ /* 0x000fe400078ec0ff */
[----:B------:R-:W-:-:S03]  /*00b0*/  SHF.R.S32.HI R3, RZ, 0xc, R3 ;  /* 0x0000000cff037819 */ /* 0x000fc60000011403 */
[----:B------:R-:W-:-:S05]  /*00c0*/  IMAD.IADD R5, R0, 0x1, -R5 ;  /* 0x0000000100057824 */ /* 0x000fca00078e0a05 */
[----:B------:R-:W-:-:S04]  /*00d0*/  PRMT R2, R5, 0x9910, RZ ;  /* 0x0000991005027816 */ /* 0x000fc800000000ff */
[----:B------:R-:W-:-:S04]  /*00e0*/  SHF.R.S32.HI R2, RZ, 0xf, R2 ;  /* 0x0000000fff027819 */ /* 0x000fc80000011402 */
[----:B------:R-:W-:-:S04]  /*00f0*/  LOP3.LUT R2, R2, 0xffff, RZ, 0xc0, !PT ;  /* 0x0000ffff02027812 */ /* 0x000fc800078ec0ff */
[----:B------:R-:W-:-:S04]  /*0100*/  LEA.HI R2, R2, R5, RZ, 0x18 ;  /* 0x0000000502027211 */ /* 0x000fc800078fc0ff */
[C---:B------:R-:W-:Y:S02]  /*0110*/  LOP3.LUT R4, R2.reuse, 0xff00, RZ, 0xc0, !PT ;  /* 0x0000ff0002047812 */ /* 0x040fe400078ec0ff */
[----:B------:R-:W-:-:S03]  /*0120*/  PRMT R2, R2, 0x9910, RZ ;  /* 0x0000991002027816 */ /* 0x000fc600000000ff */
[----:B------:R-:W-:Y:S01]  /*0130*/  IMAD.MOV R4, RZ, RZ, -R4 ;  /* 0x000000ffff047224 */ /* 0x000fe200078e0a04 */
[----:B------:R-:W-:-:S04]  /*0140*/  SHF.R.S32.HI R2, RZ, 0x8, R2 ;  /* 0x00000008ff027819 */ /* 0x000fc80000011402 */
[----:B------:R-:W-:Y:S02]  /*0150*/  PRMT R4, R4, 0x7710, RZ ;  /* 0x0000771004047816 */ /* 0x000fe400000000ff */
[----:B------:R-:W-:-:S03]  /*0160*/  LOP3.LUT R2, R2, 0xffff, RZ, 0xc0, !PT ;  /* 0x0000ffff02027812 */ /* 0x000fc600078ec0ff */
[----:B------:R-:W-:-:S05]  /*0170*/  IMAD.IADD R5, R5, 0x1, R4 ;  /* 0x0000000105057824 */ /* 0x000fca00078e0204 */
[----:B------:R-:W-:-:S05]  /*0180*/  PRMT R4, R5, 0x9910, RZ ;  /* 0x0000991005047816 */ /* 0x000fca00000000ff */
[----:B------:R-:W-:-:S04]  /*0190*/  IMAD R3, R3, 0x100, R4 ;  /* 0x0000010003037824 */ /* 0x000fc800078e0204 */
[----:B------:R-:W-:-:S04]  /*01a0*/  IMAD R2, R2, 0x20000, R3 ;  /* 0x0002000002027824 */ /* 0x000fc800078e0203 */
[----:B------:R-:W-:-:S06]  /*01b0*/  IMAD.WIDE R4, R2, R13, c[0x0][0x160] ;  /* 0x0000580002047625 */ /* 0x000fcc00078e020d */
[----:B------:R-:W2:Y:S02]  /*01c0*/  LDG.E.128 R4, [R4.64] ;  /* 0x0000000404047981 */ /* 0x000ea4000c1e1d00 */
[----:B--2---:R-:W-:Y:S01]  /*01d0*/  PRMT R2, R4, 0x7632, R2 ;  /* 0x0000763204027816 */ /* 0x004fe20000000002 */
[----:B------:R-:W-:Y:S01]  /*01e0*/  IMAD.U32 R11, R6, 0x10000, RZ ;  /* 0x00010000060b7824 */ /* 0x000fe200078e00ff */
[C---:B------:R-:W-:Y:S01]  /*01f0*/  PRMT R3, R5.reuse, 0x7632, R3 ;  /* 0x0000763205037816 */ /* 0x040fe20000000003 */
[----:B------:R-:W-:Y:S01]  /*0200*/  IMAD.U32 R9, R4, 0x10000, RZ ;  /* 0x0001000004097824 */ /* 0x000fe200078e00ff */
[----:B------:R-:W-:Y:S01]  /*0210*/  PRMT R8, R6, 0x7632, R8 ;  /* 0x0000763206087816 */ /* 0x000fe20000000008 */
[----:B------:R-:W-:Y:S01]  /*0220*/  IMAD.U32 R10, R5, 0x10000, RZ ;  /* 0x00010000050a7824 */ /* 0x000fe200078e00ff */
[----:B------:R-:W-:Y:S01]  /*0230*/  PRMT R6, R7, 0x7632, R6 ;  /* 0x0000763207067816 */ /* 0x000fe20000000006 */
[----:B------:R-:W-:Y:S02]  /*0240*/  IMAD.U32 R2, R2, 0x10000, RZ ;  /* 0x0001000002027824 */ /* 0x000fe400078e00ff */
[----:B------:R-:W-:-:S02]  /*0250*/  IMAD.U32 R3, R3, 0x10000, RZ ;  /* 0x0001000003037824 */ /* 0x000fc400078e00ff */
[----:B------:R-:W-:Y:S01]  /*0260*/  IMAD.U32 R7, R7, 0x10000, RZ ;  /* 0x0001000007077824 */ /* 0x000fe200078e00ff */
[----:B------:R-:W-:Y:S01]  /*0270*/  F2FP.BF16.F32.PACK_AB R4, R2, R9 ;  /* 0x000000090204723e */ /* 0x000fe200000010ff */
[----:B------:R-:W-:Y:S01]  /*0280*/  IMAD.U32 R8, R8, 0x10000, RZ ;  /* 0x0001000008087824 */ /* 0x000fe200078e00ff */
[----:B------:R-:W-:Y:S01]  /*0290*/  F2FP.BF16.F32.PACK_AB R5, R3, R10 ;  /* 0x0000000a0305723e */ /* 0x000fe200000010ff */
[----:B------:R-:W-:Y:S02]  /*02a0*/  IMAD.U32 R12, R6, 0x10000, RZ ;  /* 0x00010000060c7824 */ /* 0x000fe400078e00ff */
[----:B------:R-:W-:Y:S01]  /*02b0*/  IMAD.WIDE R2, R0, R13, c[0x0][0x168] ;  /* 0x00005a0000027625 */ /* 0x000fe200078e020d */
[----:B------:R-:W-:Y:S02]  /*02c0*/  F2FP.BF16.F32.PACK_AB R6, R8, R11 ;  /* 0x0000000b0806723e */ /* 0x000fe400000010ff */
[----:B------:R-:W-:-:S05]  /*02d0*/  F2FP.BF16.F32.PACK_AB R7, R12, R7 ;  /* 0x000000070c07723e */ /* 0x000fca00000010ff */
[----:B------:R-:W-:Y:S01]  /*02e0*/  STG.E.128 [R2.64], R4 ;  /* 0x0000000402007986 */ /* 0x000fe2000c101d04 */
[----:B------:R-:W-:Y:S05]  /*02f0*/  EXIT ;  /* 0x000000000000794d */ /* 0x000fea0003800000 */
.L_x_0:
[----:B------:R-:W-:-:S00]  /*0300*/  BRA `(.L_x_0) ;  /* 0xfffffff000007947 */ /* 0x000fc0000383ffff */
[----:B------:R-:W-:-:S00]  /*0310*/  NOP ;  /* 0x0000000000007918 */ /* 0x000fc00000000000 */
        /* <DEDUP_REMOVED lines=14> */
.L_x_1:
